//
// Generated by NVIDIA NVVM Compiler
//
// Compiler Build ID: CL-36424714
// Cuda compilation tools, release 13.0, V13.0.88
// Based on NVVM 20.0.0
//

.version 9.0
.target sm_100
.address_size 64

	// .globl	_Z7reversePiS_i
.extern .shared .align 16 .b8 s_nums[];

.visible .entry _Z7reversePiS_i(
	.param .u64 .ptr .align 1 _Z7reversePiS_i_param_0,
	.param .u64 .ptr .align 1 _Z7reversePiS_i_param_1,
	.param .u32 _Z7reversePiS_i_param_2
)
{
	.reg .pred 	%p<2>;
	.reg .b32 	%r<12>;
	.reg .b64 	%rd<9>;

	ld.param.u64 	%rd1, [_Z7reversePiS_i_param_0];
	ld.param.u64 	%rd2, [_Z7reversePiS_i_param_1];
	ld.param.u32 	%r3, [_Z7reversePiS_i_param_2];
	mov.u32 	%r1, %tid.x;
	mov.u32 	%r4, %ctaid.x;
	mov.u32 	%r5, %ntid.x;
	mad.lo.s32 	%r2, %r4, %r5, %r1;
	setp.ge.s32 	%p1, %r2, %r3;
	@%p1 bra 	$L__BB0_2;
	cvta.to.global.u64 	%rd3, %rd2;
	cvta.to.global.u64 	%rd4, %rd1;
	mul.wide.s32 	%rd5, %r2, 4;
	add.s64 	%rd6, %rd4, %rd5;
	ld.global.u32 	%r6, [%rd6];
	shl.b32 	%r7, %r1, 2;
	mov.u32 	%r8, s_nums;
	add.s32 	%r9, %r8, %r7;
	st.shared.u32 	[%r9], %r6;
	not.b32 	%r10, %r2;
	add.s32 	%r11, %r3, %r10;
	mul.wide.s32 	%rd7, %r11, 4;
	add.s64 	%rd8, %rd3, %rd7;
	st.global.u32 	[%rd8], %r6;
$L__BB0_2:
	ret;

}


// ===== COMPILED SASS (sm_100) =====

	.target	sm_100

	.elftype	@"ET_EXEC"


//--------------------- .note.nv.tkinfo           --------------------------
	.section	.note.nv.tkinfo,"",@"SHT_NOTE"
	.sectionflags	@"SHF_NOTE_NV_TKINFO"
	.tkinfo
        /*0018*/ 	.word	0x00000002
        /*0030*/ 	.string	""
        /*0030*/ 	.string	"ptxas"
        /*0030*/ 	.string	"Cuda compilation tools, release 13.0, V13.0.88"
        /*0030*/ 	.string	"Build cuda_13.0.r13.0/compiler.36424714_0"
        /*0030*/ 	.string	"-arch sm_100 -m 64 "



//--------------------- .note.nv.cuinfo           --------------------------
	.section	.note.nv.cuinfo,"",@"SHT_NOTE"
	.sectionflags	@"SHF_NOTE_NV_CUINFO"
        /*0018*/ 	.short	0x0002
        /*001a*/ 	.short	0x0064
        /*001c*/ 	.short	0x0082
	.zero		2


//--------------------- .nv.info                  --------------------------
	.section	.nv.info,"",@"SHT_CUDA_INFO"
	.align	4


	//----- nvinfo : EIATTR_REGCOUNT
	.align		4
        /*0000*/ 	.byte	0x04, 0x2f
        /*0002*/ 	.short	(.L_1 - .L_0)
	.align		4
.L_0:
        /*0004*/ 	.word	index@(_Z7reversePiS_i)
        /*0008*/ 	.word	0x0000000a


	//----- nvinfo : EIATTR_FRAME_SIZE
	.align		4
.L_1:
        /*000c*/ 	.byte	0x04, 0x11
        /*000e*/ 	.short	(.L_3 - .L_2)
	.align		4
.L_2:
        /*0010*/ 	.word	index@(_Z7reversePiS_i)
        /*0014*/ 	.word	0x00000000


	//----- nvinfo : EIATTR_MIN_STACK_SIZE
	.align		4
.L_3:
        /*0018*/ 	.byte	0x04, 0x12
        /*001a*/ 	.short	(.L_5 - .L_4)
	.align		4
.L_4:
        /*001c*/ 	.word	index@(_Z7reversePiS_i)
        /*0020*/ 	.word	0x00000000
.L_5:


//--------------------- .nv.compat                --------------------------
	.section	.nv.compat,"",@"SHT_CUDA_COMPAT_INFO"
	.align	4
        /*0000*/ 	.byte	0x02, 0x09, 0x00, 0x00, 0x02, 0x02, 0x01, 0x00, 0x02, 0x05, 0x05, 0x00, 0x03, 0x07, 0x01, 0x01
        /*0010*/ 	.byte	0x02, 0x03, 0x00, 0x00, 0x02, 0x06, 0x01, 0x00, 0x04, 0x0b, 0x08, 0x00, 0x09, 0x00, 0x00, 0x00
        /*0020*/ 	.byte	0x00, 0x00, 0x00, 0x00


//--------------------- .nv.info._Z7reversePiS_i  --------------------------
	.section	.nv.info._Z7reversePiS_i,"",@"SHT_CUDA_INFO"
	.sectionflags	@""
	.align	4


	//----- nvinfo : EIATTR_CUDA_API_VERSION
	.align		4
        /*0000*/ 	.byte	0x04, 0x37
        /*0002*/ 	.short	(.L_7 - .L_6)
.L_6:
        /*0004*/ 	.word	0x00000082


	//----- nvinfo : EIATTR_KPARAM_INFO
	.align		4
.L_7:
        /*0008*/ 	.byte	0x04, 0x17
        /*000a*/ 	.short	(.L_9 - .L_8)
.L_8:
        /*000c*/ 	.word	0x00000000
        /*0010*/ 	.short	0x0002
        /*0012*/ 	.short	0x0010
        /*0014*/ 	.byte	0x00, 0xf0, 0x11, 0x00


	//----- nvinfo : EIATTR_KPARAM_INFO
	.align		4
.L_9:
        /*0018*/ 	.byte	0x04, 0x17
        /*001a*/ 	.short	(.L_11 - .L_10)
.L_10:
        /*001c*/ 	.word	0x00000000
        /*0020*/ 	.short	0x0001
        /*0022*/ 	.short	0x0008
        /*0024*/ 	.byte	0x00, 0xf5, 0x21, 0x00


	//----- nvinfo : EIATTR_KPARAM_INFO
	.align		4
.L_11:
        /*0028*/ 	.byte	0x04, 0x17
        /*002a*/ 	.short	(.L_13 - .L_12)
.L_12:
        /*002c*/ 	.word	0x00000000
        /*0030*/ 	.short	0x0000
        /*0032*/ 	.short	0x0000
        /*0034*/ 	.byte	0x00, 0xf5, 0x21, 0x00


	//----- nvinfo : EIATTR_SPARSE_MMA_MASK
	.align		4
.L_13:
        /*0038*/ 	.byte	0x03, 0x50
        /*003a*/ 	.short	0x0000


	//----- nvinfo : EIATTR_MAXREG_COUNT
	.align		4
        /*003c*/ 	.byte	0x03, 0x1b
        /*003e*/ 	.short	0x00ff


	//----- nvinfo : EIATTR_MERCURY_ISA_VERSION
	.align		4
        /*0040*/ 	.byte	0x03, 0x5f
        /*0042*/ 	.short	0x0101


	//----- nvinfo : EIATTR_VRC_CTA_INIT_COUNT
	.align		4
        /*0044*/ 	.byte	0x02, 0x4a
	.zero		1
	.zero		1


	//----- nvinfo : EIATTR_EXIT_INSTR_OFFSETS
	.align		4
        /*0048*/ 	.byte	0x04, 0x1c
        /*004a*/ 	.short	(.L_15 - .L_14)


	//   ....[0]....
.L_14:
        /*004c*/ 	.word	0x00000070


	//   ....[1]....
        /*0050*/ 	.word	0x00000160


	//----- nvinfo : EIATTR_CBANK_PARAM_SIZE
	.align		4
.L_15:
        /*0054*/ 	.byte	0x03, 0x19
        /*0056*/ 	.short	0x0014


	//----- nvinfo : EIATTR_PARAM_CBANK
	.align		4
        /*0058*/ 	.byte	0x04, 0x0a
        /*005a*/ 	.short	(.L_17 - .L_16)
	.align		4
.L_16:
        /*005c*/ 	.word	index@(.nv.constant0._Z7reversePiS_i)
        /*0060*/ 	.short	0x0380
        /*0062*/ 	.short	0x0014


	//----- nvinfo : EIATTR_SW_WAR
	.align		4
.L_17:
        /*0064*/ 	.byte	0x04, 0x36
        /*0066*/ 	.short	(.L_19 - .L_18)
.L_18:
        /*0068*/ 	.word	0x00000008
.L_19:


//--------------------- .nv.callgraph             --------------------------
	.section	.nv.callgraph,"",@"SHT_CUDA_CALLGRAPH"
	.align	4
	.sectionentsize	8
	.align		4
        /*0000*/ 	.word	0x00000000
	.align		4
        /*0004*/ 	.word	0xffffffff
	.align		4
        /*0008*/ 	.word	0x00000000
	.align		4
        /*000c*/ 	.word	0xfffffffe
	.align		4
        /*0010*/ 	.word	0x00000000
	.align		4
        /*0014*/ 	.word	0xfffffffd
	.align		4
        /*0018*/ 	.word	0x00000000
	.align		4
        /*001c*/ 	.word	0xfffffffc


//--------------------- .text._Z7reversePiS_i     --------------------------
	.section	.text._Z7reversePiS_i,"ax",@progbits
	.align	128
        .global         _Z7reversePiS_i
        .type           _Z7reversePiS_i,@function
        .size           _Z7reversePiS_i,(.L_x_1 - _Z7reversePiS_i)
        .other          _Z7reversePiS_i,@"STO_CUDA_ENTRY STV_DEFAULT"
_Z7reversePiS_i:
.text._Z7reversePiS_i:
[----:B------:R-:W-:Y:S01]  /*0000*/  LDC R1, c[0x0][0x37c] ;  /* 0x0000df00ff017b82 */ /* 0x000fe20000000800 */
[----:B------:R-:W0:Y:S07]  /*0010*/  S2R R0, SR_TID.X ;  /* 0x0000000000007919 */ /* 0x000e2e0000002100 */
[----:B------:R-:W0:Y:S01]  /*0020*/  S2UR UR4, SR_CTAID.X ;  /* 0x00000000000479c3 */ /* 0x000e220000002500 */
[----:B------:R-:W1:Y:S07]  /*0030*/  LDCU UR8, c[0x0][0x390] ;  /* 0x00007200ff0877ac */ /* 0x000e6e0008000800 */
[----:B------:R-:W0:Y:S02]  /*0040*/  LDC R7, c[0x0][0x360] ;  /* 0x0000d800ff077b82 */ /* 0x000e240000000800 */
[----:B0-----:R-:W-:-:S05]  /*0050*/  IMAD R7, R7, UR4, R0 ;  /* 0x0000000407077c24 */ /* 0x001fca000f8e0200 */
[----:B-1----:R-:W-:-:S13]  /*0060*/  ISETP.GE.AND P0, PT, R7, UR8, PT ;  /* 0x0000000807007c0c */ /* 0x002fda000bf06270 */
[----:B------:R-:W-:Y:S05]  /*0070*/  @P0 EXIT ;  /* 0x000000000000094d */ /* 0x000fea0003800000 */
[----:B------:R-:W0:Y:S01]  /*0080*/  LDC.64 R2, c[0x0][0x380] ;  /* 0x0000e000ff027b82 */ /* 0x000e220000000a00 */
[----:B------:R-:W1:Y:S07]  /*0090*/  LDCU.64 UR6, c[0x0][0x358] ;  /* 0x00006b00ff0677ac */ /* 0x000e6e0008000a00 */
[----:B------:R-:W2:Y:S08]  /*00a0*/  S2UR UR5, SR_CgaCtaId ;  /* 0x00000000000579c3 */ /* 0x000eb00000008800 */
[----:B------:R-:W3:Y:S01]  /*00b0*/  LDC.64 R4, c[0x0][0x388] ;  /* 0x0000e200ff047b82 */ /* 0x000ee20000000a00 */
[----:B0-----:R-:W-:-:S06]  /*00c0*/  IMAD.WIDE R2, R7, 0x4, R2 ;  /* 0x0000000407027825 */ /* 0x001fcc00078e0202 */
[----:B-1----:R-:W4:Y:S01]  /*00d0*/  LDG.E R3, desc[UR6][R2.64] ;  /* 0x0000000602037981 */ /* 0x002f22000c1e1900 */
[----:B------:R-:W-:Y:S01]  /*00e0*/  LOP3.LUT R7, RZ, R7, RZ, 0x33, !PT ;  /* 0x00000007ff077212 */ /* 0x000fe200078e33ff */
[----:B------:R-:W-:Y:S02]  /*00f0*/  UMOV UR4, 0x400 ;  /* 0x0000040000047882 */ /* 0x000fe40000000000 */
[----:B--2---:R-:W-:Y:S01]  /*0100*/  ULEA UR4, UR5, UR4, 0x18 ;  /* 0x0000000405047291 */ /* 0x004fe2000f8ec0ff */
[----:B------:R-:W-:-:S05]  /*0110*/  IADD3 R7, PT, PT, R7, UR8, RZ ;  /* 0x0000000807077c10 */ /* 0x000fca000fffe0ff */
[----:B------:R-:W-:Y:S01]  /*0120*/  LEA R0, R0, UR4, 0x2 ;  /* 0x0000000400007c11 */ /* 0x000fe2000f8e10ff */
[----:B---3--:R-:W-:-:S04]  /*0130*/  IMAD.WIDE R4, R7, 0x4, R4 ;  /* 0x0000000407047825 */ /* 0x008fc800078e0204 */
[----:B----4-:R-:W-:Y:S04]  /*0140*/  STS [R0], R3 ;  /* 0x0000000300007388 */ /* 0x010fe80000000800 */
[----:B------:R-:W-:Y:S01]  /*0150*/  STG.E desc[UR6][R4.64], R3 ;  /* 0x0000000304007986 */ /* 0x000fe2000c101906 */
[----:B------:R-:W-:Y:S05]  /*0160*/  EXIT ;  /* 0x000000000000794d */ /* 0x000fea0003800000 */
.L_x_0:
[----:B------:R-:W-:-:S00]  /*0170*/  BRA `(.L_x_0) ;  /* 0xfffffffc00fc7947 */ /* 0x000fc0000383ffff */
[----:B------:R-:W-:-:S00]  /*0180*/  NOP ;  /* 0x0000000000007918 */ /* 0x000fc00000000000 */
[----:B------:R-:W-:-:S00]  /*0190*/  NOP ;  /* 0x0000000000007918 */ /* 0x000fc00000000000 */
[----:B------:R-:W-:-:S00]  /*01a0*/  NOP ;  /* 0x0000000000007918 */ /* 0x000fc00000000000 */
[----:B------:R-:W-:-:S00]  /*01b0*/  NOP ;  /* 0x0000000000007918 */ /* 0x000fc00000000000 */
[----:B------:R-:W-:-:S00]  /*01c0*/  NOP ;  /* 0x0000000000007918 */ /* 0x000fc00000000000 */
[----:B------:R-:W-:-:S00]  /*01d0*/  NOP ;  /* 0x0000000000007918 */ /* 0x000fc00000000000 */
[----:B------:R-:W-:-:S00]  /*01e0*/  NOP ;  /* 0x0000000000007918 */ /* 0x000fc00000000000 */
[----:B------:R-:W-:-:S00]  /*01f0*/  NOP ;  /* 0x0000000000007918 */ /* 0x000fc00000000000 */
.L_x_1:


//--------------------- .nv.shared._Z7reversePiS_i --------------------------
	.section	.nv.shared._Z7reversePiS_i,"aw",@nobits
	.sectionflags	@""
	.align	16
	.zero		1024


//--------------------- .nv.shared.reserved.0     --------------------------
	.section	.nv.shared.reserved.0,"aw",@nobits
	.weak		__nv_reservedSMEM_offset_0_alias
	.size		__nv_reservedSMEM_offset_0_alias, 0, 64
	.other		__nv_reservedSMEM_offset_0_alias,@"STO_CUDA_RESERVED_SHARED STV_DEFAULT"
__nv_reservedSMEM_offset_0_alias:
	.zero		0
	.zero		64


//--------------------- .nv.constant0._Z7reversePiS_i --------------------------
	.section	.nv.constant0._Z7reversePiS_i,"a",@progbits
	.sectionflags	@""
	.align	4
.nv.constant0._Z7reversePiS_i:
	.zero		916


//--------------------- SYMBOLS --------------------------

	.type		.nv.reservedSmem.offset0,@object
	.size		.nv.reservedSmem.offset0,0x4
	.type		.nv.reservedSmem.cap,@object
	.size		.nv.reservedSmem.cap,0x4
